//
// Generated by NVIDIA NVVM Compiler
//
// Compiler Build ID: CL-36424714
// Cuda compilation tools, release 13.0, V13.0.88
// Based on NVVM 20.0.0
//

.version 9.0
.target sm_100
.address_size 64

	// .globl	naive_dgemm

.visible .entry naive_dgemm(
	.param .u64 naive_dgemm_param_0,
	.param .u64 naive_dgemm_param_1,
	.param .u64 naive_dgemm_param_2,
	.param .f64 naive_dgemm_param_3,
	.param .u64 .ptr .align 1 naive_dgemm_param_4,
	.param .u64 naive_dgemm_param_5,
	.param .u64 .ptr .align 1 naive_dgemm_param_6,
	.param .u64 naive_dgemm_param_7,
	.param .f64 naive_dgemm_param_8,
	.param .u64 .ptr .align 1 naive_dgemm_param_9,
	.param .u64 naive_dgemm_param_10
)
{
	.reg .pred 	%p<10>;
	.reg .b32 	%r<3>;
	.reg .b64 	%rd<78>;
	.reg .b64 	%fd<75>;

	ld.param.u64 	%rd24, [naive_dgemm_param_2];
	ld.param.u64 	%rd29, [naive_dgemm_param_4];
	ld.param.u64 	%rd25, [naive_dgemm_param_5];
	ld.param.u64 	%rd30, [naive_dgemm_param_6];
	ld.param.u64 	%rd26, [naive_dgemm_param_7];
	ld.param.u64 	%rd27, [naive_dgemm_param_9];
	cvta.to.global.u64 	%rd1, %rd30;
	cvta.to.global.u64 	%rd2, %rd29;
	mov.u32 	%r1, %tid.y;
	cvt.u64.u32 	%rd3, %r1;
	mov.u32 	%r2, %tid.x;
	cvt.u64.u32 	%rd4, %r2;
	setp.eq.s64 	%p1, %rd24, 0;
	mov.f64 	%fd74, 0d0000000000000000;
	@%p1 bra 	$L__BB0_12;
	mul.lo.s64 	%rd5, %rd25, %rd3;
	and.b64  	%rd6, %rd24, 7;
	setp.lt.u64 	%p2, %rd24, 8;
	mov.f64 	%fd74, 0d0000000000000000;
	mov.b64 	%rd76, 0;
	@%p2 bra 	$L__BB0_4;
	and.b64  	%rd76, %rd24, -8;
	shl.b64 	%rd32, %rd4, 3;
	add.s64 	%rd73, %rd1, %rd32;
	shl.b64 	%rd9, %rd26, 6;
	shl.b64 	%rd33, %rd5, 3;
	add.s64 	%rd34, %rd33, %rd2;
	add.s64 	%rd72, %rd34, 32;
	shl.b64 	%rd11, %rd26, 3;
	mov.f64 	%fd74, 0d0000000000000000;
	mov.u64 	%rd74, %rd76;
$L__BB0_3:
	.pragma "nounroll";
	ld.global.f64 	%fd19, [%rd72+-32];
	ld.global.f64 	%fd20, [%rd73];
	fma.rn.f64 	%fd21, %fd19, %fd20, %fd74;
	ld.global.f64 	%fd22, [%rd72+-24];
	add.s64 	%rd35, %rd73, %rd11;
	ld.global.f64 	%fd23, [%rd35];
	fma.rn.f64 	%fd24, %fd22, %fd23, %fd21;
	ld.global.f64 	%fd25, [%rd72+-16];
	add.s64 	%rd36, %rd35, %rd11;
	ld.global.f64 	%fd26, [%rd36];
	fma.rn.f64 	%fd27, %fd25, %fd26, %fd24;
	ld.global.f64 	%fd28, [%rd72+-8];
	add.s64 	%rd37, %rd36, %rd11;
	ld.global.f64 	%fd29, [%rd37];
	fma.rn.f64 	%fd30, %fd28, %fd29, %fd27;
	ld.global.f64 	%fd31, [%rd72];
	add.s64 	%rd38, %rd37, %rd11;
	ld.global.f64 	%fd32, [%rd38];
	fma.rn.f64 	%fd33, %fd31, %fd32, %fd30;
	ld.global.f64 	%fd34, [%rd72+8];
	add.s64 	%rd39, %rd38, %rd11;
	ld.global.f64 	%fd35, [%rd39];
	fma.rn.f64 	%fd36, %fd34, %fd35, %fd33;
	ld.global.f64 	%fd37, [%rd72+16];
	add.s64 	%rd40, %rd39, %rd11;
	ld.global.f64 	%fd38, [%rd40];
	fma.rn.f64 	%fd39, %fd37, %fd38, %fd36;
	ld.global.f64 	%fd40, [%rd72+24];
	add.s64 	%rd41, %rd40, %rd11;
	ld.global.f64 	%fd41, [%rd41];
	fma.rn.f64 	%fd74, %fd40, %fd41, %fd39;
	add.s64 	%rd74, %rd74, -8;
	add.s64 	%rd73, %rd73, %rd9;
	add.s64 	%rd72, %rd72, 64;
	setp.ne.s64 	%p3, %rd74, 0;
	@%p3 bra 	$L__BB0_3;
$L__BB0_4:
	setp.eq.s64 	%p4, %rd6, 0;
	@%p4 bra 	$L__BB0_12;
	and.b64  	%rd19, %rd24, 3;
	setp.lt.u64 	%p5, %rd6, 4;
	@%p5 bra 	$L__BB0_7;
	add.s64 	%rd42, %rd76, %rd5;
	shl.b64 	%rd43, %rd42, 3;
	add.s64 	%rd44, %rd2, %rd43;
	ld.global.f64 	%fd43, [%rd44];
	mad.lo.s64 	%rd45, %rd76, %rd26, %rd4;
	shl.b64 	%rd46, %rd45, 3;
	add.s64 	%rd47, %rd1, %rd46;
	ld.global.f64 	%fd44, [%rd47];
	fma.rn.f64 	%fd45, %fd43, %fd44, %fd74;
	ld.global.f64 	%fd46, [%rd44+8];
	shl.b64 	%rd48, %rd26, 3;
	add.s64 	%rd49, %rd47, %rd48;
	ld.global.f64 	%fd47, [%rd49];
	fma.rn.f64 	%fd48, %fd46, %fd47, %fd45;
	ld.global.f64 	%fd49, [%rd44+16];
	add.s64 	%rd50, %rd49, %rd48;
	ld.global.f64 	%fd50, [%rd50];
	fma.rn.f64 	%fd51, %fd49, %fd50, %fd48;
	ld.global.f64 	%fd52, [%rd44+24];
	add.s64 	%rd51, %rd50, %rd48;
	ld.global.f64 	%fd53, [%rd51];
	fma.rn.f64 	%fd74, %fd52, %fd53, %fd51;
	add.s64 	%rd76, %rd76, 4;
$L__BB0_7:
	setp.eq.s64 	%p6, %rd19, 0;
	@%p6 bra 	$L__BB0_12;
	setp.eq.s64 	%p7, %rd19, 1;
	@%p7 bra 	$L__BB0_10;
	add.s64 	%rd52, %rd76, %rd5;
	shl.b64 	%rd53, %rd52, 3;
	add.s64 	%rd54, %rd2, %rd53;
	ld.global.f64 	%fd55, [%rd54];
	mad.lo.s64 	%rd55, %rd76, %rd26, %rd4;
	shl.b64 	%rd56, %rd55, 3;
	add.s64 	%rd57, %rd1, %rd56;
	ld.global.f64 	%fd56, [%rd57];
	fma.rn.f64 	%fd57, %fd55, %fd56, %fd74;
	ld.global.f64 	%fd58, [%rd54+8];
	shl.b64 	%rd58, %rd26, 3;
	add.s64 	%rd59, %rd57, %rd58;
	ld.global.f64 	%fd59, [%rd59];
	fma.rn.f64 	%fd74, %fd58, %fd59, %fd57;
	add.s64 	%rd76, %rd76, 2;
$L__BB0_10:
	and.b64  	%rd60, %rd24, 1;
	setp.eq.b64 	%p8, %rd60, 1;
	not.pred 	%p9, %p8;
	@%p9 bra 	$L__BB0_12;
	add.s64 	%rd61, %rd76, %rd5;
	shl.b64 	%rd62, %rd61, 3;
	add.s64 	%rd63, %rd2, %rd62;
	ld.global.f64 	%fd60, [%rd63];
	mad.lo.s64 	%rd64, %rd76, %rd26, %rd4;
	shl.b64 	%rd65, %rd64, 3;
	add.s64 	%rd66, %rd1, %rd65;
	ld.global.f64 	%fd61, [%rd66];
	fma.rn.f64 	%fd74, %fd60, %fd61, %fd74;
$L__BB0_12:
	ld.param.u64 	%rd71, [naive_dgemm_param_10];
	ld.param.f64 	%fd66, [naive_dgemm_param_8];
	ld.param.f64 	%fd65, [naive_dgemm_param_3];
	cvta.to.global.u64 	%rd67, %rd27;
	fma.rn.f64 	%fd62, %fd65, %fd74, %fd66;
	mad.lo.s64 	%rd68, %rd71, %rd3, %rd4;
	shl.b64 	%rd69, %rd68, 3;
	add.s64 	%rd70, %rd67, %rd69;
	ld.global.f64 	%fd63, [%rd70];
	mul.f64 	%fd64, %fd62, %fd63;
	st.global.f64 	[%rd70], %fd64;
	ret;

}


// ===== COMPILED SASS (sm_100) =====

	.target	sm_100

	.elftype	@"ET_EXEC"


//--------------------- .note.nv.tkinfo           --------------------------
	.section	.note.nv.tkinfo,"",@"SHT_NOTE"
	.sectionflags	@"SHF_NOTE_NV_TKINFO"
	.tkinfo
        /*0018*/ 	.word	0x00000002
        /*0030*/ 	.string	""
        /*0030*/ 	.string	"ptxas"
        /*0030*/ 	.string	"Cuda compilation tools, release 13.0, V13.0.88"
        /*0030*/ 	.string	"Build cuda_13.0.r13.0/compiler.36424714_0"
        /*0030*/ 	.string	"-arch sm_100 -m 64 "



//--------------------- .note.nv.cuinfo           --------------------------
	.section	.note.nv.cuinfo,"",@"SHT_NOTE"
	.sectionflags	@"SHF_NOTE_NV_CUINFO"
        /*0018*/ 	.short	0x0002
        /*001a*/ 	.short	0x0064
        /*001c*/ 	.short	0x0082
	.zero		2


//--------------------- .nv.info                  --------------------------
	.section	.nv.info,"",@"SHT_CUDA_INFO"
	.align	4


	//----- nvinfo : EIATTR_REGCOUNT
	.align		4
        /*0000*/ 	.byte	0x04, 0x2f
        /*0002*/ 	.short	(.L_1 - .L_0)
	.align		4
.L_0:
        /*0004*/ 	.word	index@(naive_dgemm)
        /*0008*/ 	.word	0x00000020


	//----- nvinfo : EIATTR_FRAME_SIZE
	.align		4
.L_1:
        /*000c*/ 	.byte	0x04, 0x11
        /*000e*/ 	.short	(.L_3 - .L_2)
	.align		4
.L_2:
        /*0010*/ 	.word	index@(naive_dgemm)
        /*0014*/ 	.word	0x00000000


	//----- nvinfo : EIATTR_MIN_STACK_SIZE
	.align		4
.L_3:
        /*0018*/ 	.byte	0x04, 0x12
        /*001a*/ 	.short	(.L_5 - .L_4)
	.align		4
.L_4:
        /*001c*/ 	.word	index@(naive_dgemm)
        /*0020*/ 	.word	0x00000000
.L_5:


//--------------------- .nv.compat                --------------------------
	.section	.nv.compat,"",@"SHT_CUDA_COMPAT_INFO"
	.align	4
        /*0000*/ 	.byte	0x02, 0x09, 0x00, 0x00, 0x02, 0x02, 0x01, 0x00, 0x02, 0x05, 0x05, 0x00, 0x03, 0x07, 0x01, 0x01
        /*0010*/ 	.byte	0x02, 0x03, 0x00, 0x00, 0x02, 0x06, 0x01, 0x00, 0x04, 0x0b, 0x08, 0x00, 0x01, 0x00, 0x00, 0x00
        /*0020*/ 	.byte	0x00, 0x00, 0x00, 0x00


//--------------------- .nv.info.naive_dgemm      --------------------------
	.section	.nv.info.naive_dgemm,"",@"SHT_CUDA_INFO"
	.sectionflags	@""
	.align	4


	//----- nvinfo : EIATTR_CUDA_API_VERSION
	.align		4
        /*0000*/ 	.byte	0x04, 0x37
        /*0002*/ 	.short	(.L_7 - .L_6)
.L_6:
        /*0004*/ 	.word	0x00000082


	//----- nvinfo : EIATTR_KPARAM_INFO
	.align		4
.L_7:
        /*0008*/ 	.byte	0x04, 0x17
        /*000a*/ 	.short	(.L_9 - .L_8)
.L_8:
        /*000c*/ 	.word	0x00000000
        /*0010*/ 	.short	0x000a
        /*0012*/ 	.short	0x0050
        /*0014*/ 	.byte	0x00, 0xf0, 0x21, 0x00


	//----- nvinfo : EIATTR_KPARAM_INFO
	.align		4
.L_9:
        /*0018*/ 	.byte	0x04, 0x17
        /*001a*/ 	.short	(.L_11 - .L_10)
.L_10:
        /*001c*/ 	.word	0x00000000
        /*0020*/ 	.short	0x0009
        /*0022*/ 	.short	0x0048
        /*0024*/ 	.byte	0x00, 0xf5, 0x21, 0x00


	//----- nvinfo : EIATTR_KPARAM_INFO
	.align		4
.L_11:
        /*0028*/ 	.byte	0x04, 0x17
        /*002a*/ 	.short	(.L_13 - .L_12)
.L_12:
        /*002c*/ 	.word	0x00000000
        /*0030*/ 	.short	0x0008
        /*0032*/ 	.short	0x0040
        /*0034*/ 	.byte	0x00, 0xf0, 0x21, 0x00


	//----- nvinfo : EIATTR_KPARAM_INFO
	.align		4
.L_13:
        /*0038*/ 	.byte	0x04, 0x17
        /*003a*/ 	.short	(.L_15 - .L_14)
.L_14:
        /*003c*/ 	.word	0x00000000
        /*0040*/ 	.short	0x0007
        /*0042*/ 	.short	0x0038
        /*0044*/ 	.byte	0x00, 0xf0, 0x21, 0x00


	//----- nvinfo : EIATTR_KPARAM_INFO
	.align		4
.L_15:
        /*0048*/ 	.byte	0x04, 0x17
        /*004a*/ 	.short	(.L_17 - .L_16)
.L_16:
        /*004c*/ 	.word	0x00000000
        /*0050*/ 	.short	0x0006
        /*0052*/ 	.short	0x0030
        /*0054*/ 	.byte	0x00, 0xf5, 0x21, 0x00


	//----- nvinfo : EIATTR_KPARAM_INFO
	.align		4
.L_17:
        /*0058*/ 	.byte	0x04, 0x17
        /*005a*/ 	.short	(.L_19 - .L_18)
.L_18:
        /*005c*/ 	.word	0x00000000
        /*0060*/ 	.short	0x0005
        /*0062*/ 	.short	0x0028
        /*0064*/ 	.byte	0x00, 0xf0, 0x21, 0x00


	//----- nvinfo : EIATTR_KPARAM_INFO
	.align		4
.L_19:
        /*0068*/ 	.byte	0x04, 0x17
        /*006a*/ 	.short	(.L_21 - .L_20)
.L_20:
        /*006c*/ 	.word	0x00000000
        /*0070*/ 	.short	0x0004
        /*0072*/ 	.short	0x0020
        /*0074*/ 	.byte	0x00, 0xf5, 0x21, 0x00


	//----- nvinfo : EIATTR_KPARAM_INFO
	.align		4
.L_21:
        /*0078*/ 	.byte	0x04, 0x17
        /*007a*/ 	.short	(.L_23 - .L_22)
.L_22:
        /*007c*/ 	.word	0x00000000
        /*0080*/ 	.short	0x0003
        /*0082*/ 	.short	0x0018
        /*0084*/ 	.byte	0x00, 0xf0, 0x21, 0x00


	//----- nvinfo : EIATTR_KPARAM_INFO
	.align		4
.L_23:
        /*0088*/ 	.byte	0x04, 0x17
        /*008a*/ 	.short	(.L_25 - .L_24)
.L_24:
        /*008c*/ 	.word	0x00000000
        /*0090*/ 	.short	0x0002
        /*0092*/ 	.short	0x0010
        /*0094*/ 	.byte	0x00, 0xf0, 0x21, 0x00


	//----- nvinfo : EIATTR_KPARAM_INFO
	.align		4
.L_25:
        /*0098*/ 	.byte	0x04, 0x17
        /*009a*/ 	.short	(.L_27 - .L_26)
.L_26:
        /*009c*/ 	.word	0x00000000
        /*00a0*/ 	.short	0x0001
        /*00a2*/ 	.short	0x0008
        /*00a4*/ 	.byte	0x00, 0xf0, 0x21, 0x00


	//----- nvinfo : EIATTR_KPARAM_INFO
	.align		4
.L_27:
        /*00a8*/ 	.byte	0x04, 0x17
        /*00aa*/ 	.short	(.L_29 - .L_28)
.L_28:
        /*00ac*/ 	.word	0x00000000
        /*00b0*/ 	.short	0x0000
        /*00b2*/ 	.short	0x0000
        /*00b4*/ 	.byte	0x00, 0xf0, 0x21, 0x00


	//----- nvinfo : EIATTR_SPARSE_MMA_MASK
	.align		4
.L_29:
        /*00b8*/ 	.byte	0x03, 0x50
        /*00ba*/ 	.short	0x0000


	//----- nvinfo : EIATTR_MAXREG_COUNT
	.align		4
        /*00bc*/ 	.byte	0x03, 0x1b
        /*00be*/ 	.short	0x00ff


	//----- nvinfo : EIATTR_MERCURY_ISA_VERSION
	.align		4
        /*00c0*/ 	.byte	0x03, 0x5f
        /*00c2*/ 	.short	0x0101


	//----- nvinfo : EIATTR_VRC_CTA_INIT_COUNT
	.align		4
        /*00c4*/ 	.byte	0x02, 0x4a
	.zero		1
	.zero		1


	//----- nvinfo : EIATTR_EXIT_INSTR_OFFSETS
	.align		4
        /*00c8*/ 	.byte	0x04, 0x1c
        /*00ca*/ 	.short	(.L_31 - .L_30)


	//   ....[0]....
.L_30:
        /*00cc*/ 	.word	0x00000c10


	//----- nvinfo : EIATTR_CBANK_PARAM_SIZE
	.align		4
.L_31:
        /*00d0*/ 	.byte	0x03, 0x19
        /*00d2*/ 	.short	0x0058


	//----- nvinfo : EIATTR_PARAM_CBANK
	.align		4
        /*00d4*/ 	.byte	0x04, 0x0a
        /*00d6*/ 	.short	(.L_33 - .L_32)
	.align		4
.L_32:
        /*00d8*/ 	.word	index@(.nv.constant0.naive_dgemm)
        /*00dc*/ 	.short	0x0380
        /*00de*/ 	.short	0x0058


	//----- nvinfo : EIATTR_SW_WAR
	.align		4
.L_33:
        /*00e0*/ 	.byte	0x04, 0x36
        /*00e2*/ 	.short	(.L_35 - .L_34)
.L_34:
        /*00e4*/ 	.word	0x00000008
.L_35:


//--------------------- .nv.callgraph             --------------------------
	.section	.nv.callgraph,"",@"SHT_CUDA_CALLGRAPH"
	.align	4
	.sectionentsize	8
	.align		4
        /*0000*/ 	.word	0x00000000
	.align		4
        /*0004*/ 	.word	0xffffffff
	.align		4
        /*0008*/ 	.word	0x00000000
	.align		4
        /*000c*/ 	.word	0xfffffffe
	.align		4
        /*0010*/ 	.word	0x00000000
	.align		4
        /*0014*/ 	.word	0xfffffffd
	.align		4
        /*0018*/ 	.word	0x00000000
	.align		4
        /*001c*/ 	.word	0xfffffffc


//--------------------- .text.naive_dgemm         --------------------------
	.section	.text.naive_dgemm,"ax",@progbits
	.align	128
        .global         naive_dgemm
        .type           naive_dgemm,@function
        .size           naive_dgemm,(.L_x_6 - naive_dgemm)
        .other          naive_dgemm,@"STO_CUDA_ENTRY STV_DEFAULT"
naive_dgemm:
.text.naive_dgemm:
[----:B------:R-:W-:Y:S01]  /*0000*/  LDC R1, c[0x0][0x37c] ;  /* 0x0000df00ff017b82 */ /* 0x000fe20000000800 */
[----:B------:R-:W0:Y:S01]  /*0010*/  LDCU.64 UR8, c[0x0][0x390] ;  /* 0x00007200ff0877ac */ /* 0x000e220008000a00 */
[----:B------:R-:W1:Y:S01]  /*0020*/  S2R R0, SR_TID.Y ;  /* 0x0000000000007919 */ /* 0x000e620000002200 */
[----:B------:R-:W-:Y:S01]  /*0030*/  CS2R R24, SRZ ;  /* 0x0000000000187805 */ /* 0x000fe2000001ff00 */
[----:B------:R-:W2:Y:S01]  /*0040*/  LDCU.64 UR10, c[0x0][0x358] ;  /* 0x00006b00ff0a77ac */ /* 0x000ea20008000a00 */
[----:B------:R-:W3:Y:S01]  /*0050*/  S2R R10, SR_TID.X ;  /* 0x00000000000a7919 */ /* 0x000ee20000002100 */
[----:B0-----:R-:W-:-:S04]  /*0060*/  UISETP.NE.U32.AND UP0, UPT, UR8, URZ, UPT ;  /* 0x000000ff0800728c */ /* 0x001fc8000bf05070 */
[----:B------:R-:W-:-:S09]  /*0070*/  UISETP.NE.AND.EX UP0, UPT, UR9, URZ, UPT, UP0 ;  /* 0x000000ff0900728c */ /* 0x000fd2000bf05300 */
[----:B--2---:R-:W-:Y:S05]  /*0080*/  BRA.U !UP0, `(.L_x_0) ;  /* 0x0000000908a87547 */ /* 0x004fea000b800000 */
[----:B------:R-:W1:Y:S01]  /*0090*/  LDCU.64 UR4, c[0x0][0x3a8] ;  /* 0x00007500ff0477ac */ /* 0x000e620008000a00 */
[----:B------:R-:W0:Y:S01]  /*00a0*/  LDC.64 R8, c[0x0][0x3b8] ;  /* 0x0000ee00ff087b82 */ /* 0x000e220000000a00 */
[----:B------:R-:W-:Y:S01]  /*00b0*/  CS2R R24, SRZ ;  /* 0x0000000000187805 */ /* 0x000fe2000001ff00 */
[----:B------:R-:W-:Y:S02]  /*00c0*/  UISETP.GE.U32.AND UP1, UPT, UR8, 0x8, UPT ;  /* 0x000000080800788c */ /* 0x000fe4000bf26070 */
[----:B------:R-:W-:Y:S02]  /*00d0*/  ULOP3.LUT UR12, UR8, 0x7, URZ, 0xc0, !UPT ;  /* 0x00000007080c7892 */ /* 0x000fe4000f8ec0ff */
[----:B------:R-:W-:Y:S02]  /*00e0*/  UISETP.GE.U32.AND.EX UP1, UPT, UR9, URZ, UPT, UP1 ;  /* 0x000000ff0900728c */ /* 0x000fe4000bf26110 */
[----:B------:R-:W-:-:S04]  /*00f0*/  UISETP.NE.U32.AND UP0, UPT, UR12, URZ, UPT ;  /* 0x000000ff0c00728c */ /* 0x000fc8000bf05070 */
[----:B------:R-:W-:Y:S01]  /*0100*/  UISETP.NE.AND.EX UP0, UPT, URZ, URZ, UPT, UP0 ;  /* 0x000000ffff00728c */ /* 0x000fe2000bf05300 */
[----:B-1----:R-:W-:Y:S01]  /*0110*/  IMAD.WIDE.U32 R6, R0, UR4, RZ ;  /* 0x0000000400067c25 */ /* 0x002fe2000f8e00ff */
[----:B------:R-:W-:-:S03]  /*0120*/  UMOV UR4, URZ ;  /* 0x000000ff00047c82 */ /* 0x000fc60008000000 */
[----:B------:R-:W-:Y:S01]  /*0130*/  IMAD R2, R0, UR5, R7 ;  /* 0x0000000500027c24 */ /* 0x000fe2000f8e0207 */
[----:B------:R-:W-:Y:S01]  /*0140*/  UMOV UR5, URZ ;  /* 0x000000ff00057c82 */ /* 0x000fe20008000000 */
[----:B------:R-:W-:Y:S05]  /*0150*/  BRA.U !UP1, `(.L_x_1) ;  /* 0x0000000509087547 */ /* 0x000fea000b800000 */
[----:B------:R-:W1:Y:S01]  /*0160*/  LDCU.64 UR14, c[0x0][0x3a0] ;  /* 0x00007400ff0e77ac */ /* 0x000e620008000a00 */
[C---:B0-----:R-:W-:Y:S01]  /*0170*/  IMAD.WIDE.U32 R4, R8.reuse, 0x8, RZ ;  /* 0x0000000808047825 */ /* 0x041fe200078e00ff */
[----:B------:R-:W-:Y:S02]  /*0180*/  SHF.L.U64.HI R27, R8, 0x6, R9 ;  /* 0x00000006081b7819 */ /* 0x000fe40000010209 */
[----:B------:R-:W-:Y:S01]  /*0190*/  CS2R R24, SRZ ;  /* 0x0000000000187805 */ /* 0x000fe2000001ff00 */
[----:B------:R-:W3:Y:S01]  /*01a0*/  LDCU.64 UR6, c[0x0][0x3b0] ;  /* 0x00007600ff0677ac */ /* 0x000ee20008000a00 */
[----:B------:R-:W-:Y:S01]  /*01b0*/  IMAD.SHL.U32 R29, R9, 0x8, RZ ;  /* 0x00000008091d7824 */ /* 0x000fe200078e00ff */
[----:B------:R-:W0:Y:S03]  /*01c0*/  LDCU UR5, c[0x0][0x394] ;  /* 0x00007280ff0577ac */ /* 0x000e260008000800 */
[----:B------:R-:W-:Y:S01]  /*01d0*/  IMAD.IADD R29, R5, 0x1, R29 ;  /* 0x00000001051d7824 */ /* 0x000fe200078e021d */
[----:B------:R-:W-:Y:S01]  /*01e0*/  ULOP3.LUT UR4, UR8, 0xfffffff8, URZ, 0xc0, !UPT ;  /* 0xfffffff808047892 */ /* 0x000fe2000f8ec0ff */
[----:B-1----:R-:W-:-:S04]  /*01f0*/  LEA R12, P0, R6, UR14, 0x3 ;  /* 0x0000000e060c7c11 */ /* 0x002fc8000f8018ff */
[----:B------:R-:W-:Y:S02]  /*0200*/  LEA.HI.X R13, R6, UR15, R2, 0x3, P0 ;  /* 0x0000000f060d7c11 */ /* 0x000fe400080f1c02 */
[----:B------:R-:W-:Y:S02]  /*0210*/  IADD3 R12, P1, PT, R12, 0x20, RZ ;  /* 0x000000200c0c7810 */ /* 0x000fe40007f3e0ff */
[C---:B---3--:R-:W-:Y:S01]  /*0220*/  LEA R3, P0, R10.reuse, UR6, 0x3 ;  /* 0x000000060a037c11 */ /* 0x048fe2000f8018ff */
[----:B------:R-:W-:Y:S02]  /*0230*/  UMOV UR6, UR4 ;  /* 0x0000000400067c82 */ /* 0x000fe40008000000 */
[----:B------:R-:W-:Y:S01]  /*0240*/  IMAD.X R13, RZ, RZ, R13, P1 ;  /* 0x000000ffff0d7224 */ /* 0x000fe200008e060d */
[----:B------:R-:W-:Y:S01]  /*0250*/  LEA.HI.X R26, R10, UR7, RZ, 0x3, P0 ;  /* 0x000000070a1a7c11 */ /* 0x000fe200080f1cff */
[----:B0-----:R-:W-:-:S08]  /*0260*/  UMOV UR7, UR5 ;  /* 0x0000000500077c82 */ /* 0x001fd00008000000 */
.L_x_2:
[----:B------:R-:W-:Y:S01]  /*0270*/  IMAD.MOV.U32 R18, RZ, RZ, R3 ;  /* 0x000000ffff127224 */ /* 0x000fe200078e0003 */
[----:B------:R-:W-:Y:S01]  /*0280*/  IADD3 R20, P0, PT, R3, R4, RZ ;  /* 0x0000000403147210 */ /* 0x000fe20007f1e0ff */
[----:B------:R-:W-:Y:S01]  /*0290*/  IMAD.MOV.U32 R19, RZ, RZ, R26 ;  /* 0x000000ffff137224 */ /* 0x000fe200078e001a */
[----:B------:R-:W2:Y:S04]  /*02a0*/  LDG.E.64 R16, desc[UR10][R12.64+-0x20] ;  /* 0xffffe00a0c107981 */ /* 0x000ea8000c1e1b00 */
[----:B------:R-:W3:Y:S04]  /*02b0*/  LDG.E.64 R14, desc[UR10][R12.64+-0x18] ;  /* 0xffffe80a0c0e7981 */ /* 0x000ee8000c1e1b00 */
[----:B------:R-:W2:Y:S01]  /*02c0*/  LDG.E.64 R18, desc[UR10][R18.64] ;  /* 0x0000000a12127981 */ /* 0x000ea2000c1e1b00 */
[----:B------:R-:W-:-:S05]  /*02d0*/  IMAD.X R21, R26, 0x1, R29, P0 ;  /* 0x000000011a157824 */ /* 0x000fca00000e061d */
[----:B------:R-:W3:Y:S01]  /*02e0*/  LDG.E.64 R22, desc[UR10][R20.64] ;  /* 0x0000000a14167981 */ /* 0x000ee2000c1e1b00 */
[----:B--2---:R-:W-:Y:S01]  /*02f0*/  DFMA R18, R16, R18, R24 ;  /* 0x000000121012722b */ /* 0x004fe20000000018 */
[----:B------:R-:W-:-:S05]  /*0300*/  IADD3 R16, P0, PT, R20, R4, RZ ;  /* 0x0000000414107210 */ /* 0x000fca0007f1e0ff */
[--C-:B------:R-:W-:Y:S02]  /*0310*/  IMAD.X R17, R21, 0x1, R29.reuse, P0 ;  /* 0x0000000115117824 */ /* 0x100fe400000e061d */
[----:B---3--:R-:W-:Y:S01]  /*0320*/  DFMA R22, R14, R22, R18 ;  /* 0x000000160e16722b */ /* 0x008fe20000000012 */
[----:B------:R-:W-:Y:S01]  /*0330*/  IADD3 R24, P0, PT, R16, R4, RZ ;  /* 0x0000000410187210 */ /* 0x000fe20007f1e0ff */
[----:B------:R-:W2:Y:S04]  /*0340*/  LDG.E.64 R14, desc[UR10][R12.64+-0x10] ;  /* 0xfffff00a0c0e7981 */ /* 0x000ea8000c1e1b00 */
[----:B------:R-:W2:Y:S01]  /*0350*/  LDG.E.64 R20, desc[UR10][R16.64] ;  /* 0x0000000a10147981 */ /* 0x000ea2000c1e1b00 */
[----:B------:R-:W-:-:S03]  /*0360*/  IMAD.X R25, R17, 0x1, R29, P0 ;  /* 0x0000000111197824 */ /* 0x000fc600000e061d */
[----:B------:R-:W3:Y:S04]  /*0370*/  LDG.E.64 R18, desc[UR10][R12.64+-0x8] ;  /* 0xfffff80a0c127981 */ /* 0x000ee8000c1e1b00 */
[----:B------:R-:W3:Y:S01]  /*0380*/  LDG.E.64 R16, desc[UR10][R24.64] ;  /* 0x0000000a18107981 */ /* 0x000ee2000c1e1b00 */
[----:B--2---:R-:W-:Y:S01]  /*0390*/  DFMA R20, R14, R20, R22 ;  /* 0x000000140e14722b */ /* 0x004fe20000000016 */
[----:B------:R-:W-:-:S05]  /*03a0*/  IADD3 R22, P0, PT, R24, R4, RZ ;  /* 0x0000000418167210 */ /* 0x000fca0007f1e0ff */
[----:B------:R-:W-:Y:S01]  /*03b0*/  IMAD.X R23, R25, 0x1, R29, P0 ;  /* 0x0000000119177824 */ /* 0x000fe200000e061d */
[----:B------:R-:W-:Y:S01]  /*03c0*/  IADD3 R14, P0, PT, R22, R4, RZ ;  /* 0x00000004160e7210 */ /* 0x000fe20007f1e0ff */
[----:B------:R-:W2:Y:S01]  /*03d0*/  LDG.E.64 R24, desc[UR10][R12.64+0x8] ;  /* 0x0000080a0c187981 */ /* 0x000ea2000c1e1b00 */
[----:B---3--:R-:W-:-:S03]  /*03e0*/  DFMA R16, R18, R16, R20 ;  /* 0x000000101210722b */ /* 0x008fc60000000014 */
[----:B------:R-:W3:Y:S01]  /*03f0*/  LDG.E.64 R18, desc[UR10][R12.64] ;  /* 0x0000000a0c127981 */ /* 0x000ee2000c1e1b00 */
[----:B------:R-:W-:-:S03]  /*0400*/  IMAD.X R15, R23, 0x1, R29, P0 ;  /* 0x00000001170f7824 */ /* 0x000fc600000e061d */
[----:B------:R-:W3:Y:S04]  /*0410*/  LDG.E.64 R20, desc[UR10][R22.64] ;  /* 0x0000000a16147981 */ /* 0x000ee8000c1e1b00 */
[----:B------:R-:W2:Y:S01]  /*0420*/  LDG.E.64 R22, desc[UR10][R14.64] ;  /* 0x0000000a0e167981 */ /* 0x000ea2000c1e1b00 */
[----:B---3--:R-:W-:Y:S01]  /*0430*/  DFMA R18, R18, R20, R16 ;  /* 0x000000141212722b */ /* 0x008fe20000000010 */
[----:B------:R-:W-:-:S05]  /*0440*/  IADD3 R16, P0, PT, R14, R4, RZ ;  /* 0x000000040e107210 */ /* 0x000fca0007f1e0ff */
[--C-:B------:R-:W-:Y:S02]  /*0450*/  IMAD.X R17, R15, 0x1, R29.reuse, P0 ;  /* 0x000000010f117824 */ /* 0x100fe400000e061d */
[----:B------:R-:W3:Y:S01]  /*0460*/  LDG.E.64 R14, desc[UR10][R12.64+0x18] ;  /* 0x0000180a0c0e7981 */ /* 0x000ee2000c1e1b00 */
[----:B--2---:R-:W-:Y:S01]  /*0470*/  DFMA R22, R24, R22, R18 ;  /* 0x000000161816722b */ /* 0x004fe20000000012 */
[----:B------:R-:W-:Y:S02]  /*0480*/  IADD3 R18, P0, PT, R16, R4, RZ ;  /* 0x0000000410127210 */ /* 0x000fe40007f1e0ff */
[----:B------:R0:W2:Y:S04]  /*0490*/  LDG.E.64 R24, desc[UR10][R12.64+0x10] ;  /* 0x0000100a0c187981 */ /* 0x0000a8000c1e1b00 */
[----:B------:R-:W2:Y:S01]  /*04a0*/  LDG.E.64 R20, desc[UR10][R16.64] ;  /* 0x0000000a10147981 */ /* 0x000ea2000c1e1b00 */
[----:B------:R-:W-:-:S06]  /*04b0*/  IMAD.X R19, R17, 0x1, R29, P0 ;  /* 0x0000000111137824 */ /* 0x000fcc00000e061d */
[----:B------:R-:W3:Y:S01]  /*04c0*/  LDG.E.64 R18, desc[UR10][R18.64] ;  /* 0x0000000a12127981 */ /* 0x000ee2000c1e1b00 */
[----:B------:R-:W-:-:S04]  /*04d0*/  UIADD3 UR6, UP1, UPT, UR6, -0x8, URZ ;  /* 0xfffffff806067890 */ /* 0x000fc8000ff3e0ff */
[----:B------:R-:W-:Y:S02]  /*04e0*/  UIADD3.X UR7, UPT, UPT, UR7, -0x1, URZ, UP1, !UPT ;  /* 0xffffffff07077890 */ /* 0x000fe40008ffe4ff */
[----:B------:R-:W-:-:S04]  /*04f0*/  UISETP.NE.U32.AND UP1, UPT, UR6, URZ, UPT ;  /* 0x000000ff0600728c */ /* 0x000fc8000bf25070 */
[----:B------:R-:W-:Y:S01]  /*0500*/  UISETP.NE.AND.EX UP1, UPT, UR7, URZ, UPT, UP1 ;  /* 0x000000ff0700728c */ /* 0x000fe2000bf25310 */
[----:B------:R-:W-:Y:S02]  /*0510*/  LEA R3, P0, R8, R3, 0x6 ;  /* 0x0000000308037211 */ /* 0x000fe400078030ff */
[----:B0-----:R-:W-:-:S03]  /*0520*/  IADD3 R12, P1, PT, R12, 0x40, RZ ;  /* 0x000000400c0c7810 */ /* 0x001fc60007f3e0ff */
[----:B------:R-:W-:Y:S02]  /*0530*/  IMAD.X R26, R26, 0x1, R27, P0 ;  /* 0x000000011a1a7824 */ /* 0x000fe400000e061b */
[----:B------:R-:W-:Y:S01]  /*0540*/  IMAD.X R13, RZ, RZ, R13, P1 ;  /* 0x000000ffff0d7224 */ /* 0x000fe200008e060d */
[----:B--2---:R-:W-:-:S08]  /*0550*/  DFMA R24, R24, R20, R22 ;  /* 0x000000141818722b */ /* 0x004fd00000000016 */
[----:B---3--:R-:W-:Y:S01]  /*0560*/  DFMA R24, R14, R18, R24 ;  /* 0x000000120e18722b */ /* 0x008fe20000000018 */
[----:B------:R-:W-:Y:S10]  /*0570*/  BRA.U UP1, `(.L_x_2) ;  /* 0xfffffffd013c7547 */ /* 0x000ff4000b83ffff */
.L_x_1:
[----:B------:R-:W-:Y:S05]  /*0580*/  BRA.U !UP0, `(.L_x_0) ;  /* 0x0000000508687547 */ /* 0x000fea000b800000 */
[----:B------:R-:W-:Y:S02]  /*0590*/  UISETP.GE.U32.AND UP1, UPT, UR12, 0x4, UPT ;  /* 0x000000040c00788c */ /* 0x000fe4000bf26070 */
[----:B------:R-:W-:Y:S02]  /*05a0*/  ULOP3.LUT UR7, UR8, 0x3, URZ, 0xc0, !UPT ;  /* 0x0000000308077892 */ /* 0x000fe4000f8ec0ff */
[----:B------:R-:W-:Y:S02]  /*05b0*/  UISETP.GE.U32.AND.EX UP1, UPT, URZ, URZ, UPT, UP1 ;  /* 0x000000ffff00728c */ /* 0x000fe4000bf26110 */
[----:B------:R-:W-:-:S04]  /*05c0*/  UISETP.NE.U32.AND UP0, UPT, UR7, URZ, UPT ;  /* 0x000000ff0700728c */ /* 0x000fc8000bf05070 */
[----:B------:R-:W-:-:S03]  /*05d0*/  UISETP.NE.AND.EX UP0, UPT, URZ, URZ, UPT, UP0 ;  /* 0x000000ffff00728c */ /* 0x000fc6000bf05300 */
[----:B------:R-:W-:Y:S08]  /*05e0*/  BRA.U !UP1, `(.L_x_3) ;  /* 0x00000001098c7547 */ /* 0x000ff0000b800000 */
[----:B------:R-:W1:Y:S01]  /*05f0*/  LDCU.64 UR12, c[0x0][0x3a0] ;  /* 0x00007400ff0c77ac */ /* 0x000e620008000a00 */
[----:B0-----:R-:W-:Y:S01]  /*0600*/  IMAD R12, R8, UR5, RZ ;  /* 0x00000005080c7c24 */ /* 0x001fe2000f8e02ff */
[----:B------:R-:W-:Y:S01]  /*0610*/  IADD3 R13, P0, PT, R6, UR4, RZ ;  /* 0x00000004060d7c10 */ /* 0x000fe2000ff1e0ff */
[----:B------:R-:W-:Y:S01]  /*0620*/  IMAD.MOV.U32 R11, RZ, RZ, RZ ;  /* 0x000000ffff0b7224 */ /* 0x000fe200078e00ff */
[----:B------:R-:W0:Y:S01]  /*0630*/  LDCU.64 UR14, c[0x0][0x3b0] ;  /* 0x00007600ff0e77ac */ /* 0x000e220008000a00 */
[----:B------:R-:W-:Y:S01]  /*0640*/  IMAD R3, R9, UR4, R12 ;  /* 0x0000000409037c24 */ /* 0x000fe2000f8e020c */
[----:B------:R-:W-:Y:S01]  /*0650*/  IADD3.X R14, PT, PT, R2, UR5, RZ, P0, !PT ;  /* 0x00000005020e7c10 */ /* 0x000fe200087fe4ff */
[----:B---3--:R-:W-:-:S04]  /*0660*/  IMAD.WIDE.U32 R4, R8, UR4, R10 ;  /* 0x0000000408047c25 */ /* 0x008fc8000f8e000a */
[----:B------:R-:W-:Y:S01]  /*0670*/  IMAD.IADD R3, R5, 0x1, R3 ;  /* 0x0000000105037824 */ /* 0x000fe200078e0203 */
[C---:B-1----:R-:W-:Y:S02]  /*0680*/  LEA R12, P0, R13.reuse, UR12, 0x3 ;  /* 0x0000000c0d0c7c11 */ /* 0x042fe4000f8018ff */
[C---:B0-----:R-:W-:Y:S02]  /*0690*/  LEA R28, P1, R4.reuse, UR14, 0x3 ;  /* 0x0000000e041c7c11 */ /* 0x041fe4000f8218ff */
[----:B------:R-:W-:Y:S02]  /*06a0*/  LEA.HI.X R13, R13, UR13, R14, 0x3, P0 ;  /* 0x0000000d0d0d7c11 */ /* 0x000fe400080f1c0e */
[----:B------:R-:W-:-:S03]  /*06b0*/  LEA.HI.X R29, R4, UR15, R3, 0x3, P1 ;  /* 0x0000000f041d7c11 */ /* 0x000fc600088f1c03 */
[----:B------:R-:W2:Y:S04]  /*06c0*/  LDG.E.64 R14, desc[UR10][R12.64] ;  /* 0x0000000a0c0e7981 */ /* 0x000ea8000c1e1b00 */
[----:B------:R-:W2:Y:S01]  /*06d0*/  LDG.E.64 R4, desc[UR10][R28.64] ;  /* 0x0000000a1c047981 */ /* 0x000ea2000c1e1b00 */
[C---:B------:R-:W-:Y:S01]  /*06e0*/  IMAD.SHL.U32 R27, R8.reuse, 0x8, RZ ;  /* 0x00000008081b7824 */ /* 0x040fe200078e00ff */
[----:B------:R-:W-:Y:S02]  /*06f0*/  SHF.L.U64.HI R3, R8, 0x3, R9 ;  /* 0x0000000308037819 */ /* 0x000fe40000010209 */
[----:B------:R-:W3:Y:S02]  /*0700*/  LDG.E.64 R20, desc[UR10][R12.64+0x8] ;  /* 0x0000080a0c147981 */ /* 0x000ee4000c1e1b00 */
[----:B------:R-:W-:-:S05]  /*0710*/  IADD3 R16, P0, PT, R27, R28, RZ ;  /* 0x0000001c1b107210 */ /* 0x000fca0007f1e0ff */
[----:B------:R-:W-:Y:S01]  /*0720*/  IMAD.X R17, R3, 0x1, R29, P0 ;  /* 0x0000000103117824 */ /* 0x000fe200000e061d */
[-C--:B------:R-:W-:Y:S01]  /*0730*/  IADD3 R18, P0, PT, R16, R27.reuse, RZ ;  /* 0x0000001b10127210 */ /* 0x080fe20007f1e0ff */
[----:B------:R-:W4:Y:S04]  /*0740*/  LDG.E.64 R28, desc[UR10][R12.64+0x18] ;  /* 0x0000180a0c1c7981 */ /* 0x000f28000c1e1b00 */
[----:B------:R-:W3:Y:S01]  /*0750*/  LDG.E.64 R22, desc[UR10][R16.64] ;  /* 0x0000000a10167981 */ /* 0x000ee2000c1e1b00 */
[----:B------:R-:W-:Y:S01]  /*0760*/  IMAD.X R19, R17, 0x1, R3, P0 ;  /* 0x0000000111137824 */ /* 0x000fe200000e0603 */
[----:B------:R-:W-:-:S05]  /*0770*/  IADD3 R26, P0, PT, R18, R27, RZ ;  /* 0x0000001b121a7210 */ /* 0x000fca0007f1e0ff */
[----:B------:R-:W-:-:S06]  /*0780*/  IMAD.X R27, R19, 0x1, R3, P0 ;  /* 0x00000001131b7824 */ /* 0x000fcc00000e0603 */
[----:B------:R-:W4:Y:S01]  /*0790*/  LDG.E.64 R26, desc[UR10][R26.64] ;  /* 0x0000000a1a1a7981 */ /* 0x000f22000c1e1b00 */
[----:B--2---:R-:W-:-:S03]  /*07a0*/  DFMA R4, R14, R4, R24 ;  /* 0x000000040e04722b */ /* 0x004fc60000000018 */
[----:B------:R-:W2:Y:S04]  /*07b0*/  LDG.E.64 R14, desc[UR10][R12.64+0x10] ;  /* 0x0000100a0c0e7981 */ /* 0x000ea8000c1e1b00 */
[----:B------:R-:W2:Y:S01]  /*07c0*/  LDG.E.64 R24, desc[UR10][R18.64] ;  /* 0x0000000a12187981 */ /* 0x000ea2000c1e1b00 */
[----:B---3--:R-:W-:Y:S01]  /*07d0*/  DFMA R4, R20, R22, R4 ;  /* 0x000000161404722b */ /* 0x008fe20000000004 */
[----:B------:R-:W-:-:S04]  /*07e0*/  UIADD3 UR4, UP1, UPT, UR4, 0x4, URZ ;  /* 0x0000000404047890 */ /* 0x000fc8000ff3e0ff */
[----:B------:R-:W-:-:S03]  /*07f0*/  UIADD3.X UR5, UPT, UPT, URZ, UR5, URZ, UP1, !UPT ;  /* 0x00000005ff057290 */ /* 0x000fc60008ffe4ff */
[----:B--2---:R-:W-:-:S08]  /*0800*/  DFMA R24, R14, R24, R4 ;  /* 0x000000180e18722b */ /* 0x004fd00000000004 */
[----:B----4-:R-:W-:-:S11]  /*0810*/  DFMA R24, R28, R26, R24 ;  /* 0x0000001a1c18722b */ /* 0x010fd60000000018 */
.L_x_3:
[----:B------:R-:W-:Y:S05]  /*0820*/  BRA.U !UP0, `(.L_x_0) ;  /* 0x0000000108c07547 */ /* 0x000fea000b800000 */
[----:B------:R-:W-:Y:S02]  /*0830*/  UISETP.NE.U32.AND UP1, UPT, UR7, 0x1, UPT ;  /* 0x000000010700788c */ /* 0x000fe4000bf25070 */
[----:B------:R-:W-:Y:S02]  /*0840*/  ULOP3.LUT UR6, UR8, 0x1, URZ, 0xc0, !UPT ;  /* 0x0000000108067892 */ /* 0x000fe4000f8ec0ff */
[----:B------:R-:W-:Y:S02]  /*0850*/  UISETP.NE.AND.EX UP1, UPT, URZ, URZ, UPT, UP1 ;  /* 0x000000ffff00728c */ /* 0x000fe4000bf25310 */
[----:B------:R-:W-:-:S04]  /*0860*/  UISETP.NE.U32.AND UP0, UPT, UR6, 0x1, UPT ;  /* 0x000000010600788c */ /* 0x000fc8000bf05070 */
[----:B------:R-:W-:-:S03]  /*0870*/  UISETP.NE.U32.AND.EX UP0, UPT, URZ, URZ, UPT, UP0 ;  /* 0x000000ffff00728c */ /* 0x000fc6000bf05100 */
[----:B------:R-:W-:Y:S08]  /*0880*/  BRA.U !UP1, `(.L_x_4) ;  /* 0x0000000109607547 */ /* 0x000ff0000b800000 */
[----:B------:R-:W1:Y:S01]  /*0890*/  LDCU.64 UR6, c[0x0][0x3a0] ;  /* 0x00007400ff0677ac */ /* 0x000e620008000a00 */
[----:B---3--:R-:W-:Y:S01]  /*08a0*/  IMAD.MOV.U32 R4, RZ, RZ, R10 ;  /* 0x000000ffff047224 */ /* 0x008fe200078e000a */
[----:B------:R-:W-:Y:S01]  /*08b0*/  IADD3 R3, P0, PT, R6, UR4, RZ ;  /* 0x0000000406037c10 */ /* 0x000fe2000ff1e0ff */
[----:B------:R-:W-:Y:S01]  /*08c0*/  IMAD.MOV.U32 R5, RZ, RZ, RZ ;  /* 0x000000ffff057224 */ /* 0x000fe200078e00ff */
[----:B------:R-:W2:Y:S01]  /*08d0*/  LDCU.64 UR8, c[0x0][0x3b0] ;  /* 0x00007600ff0877ac */ /* 0x000ea20008000a00 */
[----:B0-----:R-:W-:Y:S01]  /*08e0*/  IMAD R12, R8, UR5, RZ ;  /* 0x00000005080c7c24 */ /* 0x001fe2000f8e02ff */
[----:B------:R-:W-:Y:S01]  /*08f0*/  IADD3.X R16, PT, PT, R2, UR5, RZ, P0, !PT ;  /* 0x0000000502107c10 */ /* 0x000fe200087fe4ff */
[----:B------:R-:W-:-:S04]  /*0900*/  IMAD.WIDE.U32 R14, R8, UR4, R4 ;  /* 0x00000004080e7c25 */ /* 0x000fc8000f8e0004 */
[----:B------:R-:W-:-:S04]  /*0910*/  IMAD R5, R9, UR4, R12 ;  /* 0x0000000409057c24 */ /* 0x000fc8000f8e020c */
[----:B------:R-:W-:Y:S01]  /*0920*/  IMAD.IADD R13, R15, 0x1, R5 ;  /* 0x000000010f0d7824 */ /* 0x000fe200078e0205 */
[C---:B-1----:R-:W-:Y:S02]  /*0930*/  LEA R4, P0, R3.reuse, UR6, 0x3 ;  /* 0x0000000603047c11 */ /* 0x042fe4000f8018ff */
[C---:B--2---:R-:W-:Y:S02]  /*0940*/  LEA R12, P1, R14.reuse, UR8, 0x3 ;  /* 0x000000080e0c7c11 */ /* 0x044fe4000f8218ff */
[----:B------:R-:W-:Y:S02]  /*0950*/  LEA.HI.X R5, R3, UR7, R16, 0x3, P0 ;  /* 0x0000000703057c11 */ /* 0x000fe400080f1c10 */
[----:B------:R-:W-:Y:S02]  /*0960*/  LEA.HI.X R13, R14, UR9, R13, 0x3, P1 ;  /* 0x000000090e0d7c11 */ /* 0x000fe400088f1c0d */
[C---:B------:R-:W-:Y:S01]  /*0970*/  LEA R14, P0, R8.reuse, R12, 0x3 ;  /* 0x0000000c080e7211 */ /* 0x040fe200078018ff */
[----:B------:R-:W2:Y:S04]  /*0980*/  LDG.E.64 R16, desc[UR10][R4.64] ;  /* 0x0000000a04107981 */ /* 0x000ea8000c1e1b00 */
[----:B------:R-:W2:Y:S01]  /*0990*/  LDG.E.64 R18, desc[UR10][R12.64] ;  /* 0x0000000a0c127981 */ /* 0x000ea2000c1e1b00 */
[----:B------:R-:W-:-:S03]  /*09a0*/  LEA.HI.X R15, R8, R13, R9, 0x3, P0 ;  /* 0x0000000d080f7211 */ /* 0x000fc600000f1c09 */
[----:B------:R-:W3:Y:S04]  /*09b0*/  LDG.E.64 R20, desc[UR10][R4.64+0x8] ;  /* 0x0000080a04147981 */ /* 0x000ee8000c1e1b00 */
[----:B------:R-:W3:Y:S01]  /*09c0*/  LDG.E.64 R14, desc[UR10][R14.64] ;  /* 0x0000000a0e0e7981 */ /* 0x000ee2000c1e1b00 */
[----:B------:R-:W-:-:S04]  /*09d0*/  UIADD3 UR4, UP1, UPT, UR4, 0x2, URZ ;  /* 0x0000000204047890 */ /* 0x000fc8000ff3e0ff */
[----:B------:R-:W-:Y:S01]  /*09e0*/  UIADD3.X UR5, UPT, UPT, URZ, UR5, URZ, UP1, !UPT ;  /* 0x00000005ff057290 */ /* 0x000fe20008ffe4ff */
[----:B--2---:R-:W-:-:S08]  /*09f0*/  DFMA R16, R16, R18, R24 ;  /* 0x000000121010722b */ /* 0x004fd00000000018 */
[----:B---3--:R-:W-:-:S11]  /*0a00*/  DFMA R24, R20, R14, R16 ;  /* 0x0000000e1418722b */ /* 0x008fd60000000010 */
.L_x_4:
[----:B------:R-:W-:Y:S05]  /*0a10*/  BRA.U UP0, `(.L_x_0) ;  /* 0x0000000100447547 */ /* 0x000fea000b800000 */
[----:B------:R-:W1:Y:S01]  /*0a20*/  LDCU.64 UR6, c[0x0][0x3a0] ;  /* 0x00007400ff0677ac */ /* 0x000e620008000a00 */
[----:B0-----:R-:W-:Y:S01]  /*0a30*/  IMAD R4, R8, UR5, RZ ;  /* 0x0000000508047c24 */ /* 0x001fe2000f8e02ff */
[----:B------:R-:W-:Y:S01]  /*0a40*/  IADD3 R6, P0, PT, R6, UR4, RZ ;  /* 0x0000000406067c10 */ /* 0x000fe2000ff1e0ff */
[----:B------:R-:W-:Y:S01]  /*0a50*/  IMAD.MOV.U32 R5, RZ, RZ, RZ ;  /* 0x000000ffff057224 */ /* 0x000fe200078e00ff */
[----:B------:R-:W0:Y:S01]  /*0a60*/  LDCU.64 UR8, c[0x0][0x3b0] ;  /* 0x00007600ff0877ac */ /* 0x000e220008000a00 */
[----:B------:R-:W-:Y:S01]  /*0a70*/  IMAD R7, R9, UR4, R4 ;  /* 0x0000000409077c24 */ /* 0x000fe2000f8e0204 */
[----:B------:R-:W-:Y:S01]  /*0a80*/  IADD3.X R3, PT, PT, R2, UR5, RZ, P0, !PT ;  /* 0x0000000502037c10 */ /* 0x000fe200087fe4ff */
[----:B---3--:R-:W-:-:S04]  /*0a90*/  IMAD.MOV.U32 R4, RZ, RZ, R10 ;  /* 0x000000ffff047224 */ /* 0x008fc800078e000a */
[----:B------:R-:W-:-:S04]  /*0aa0*/  IMAD.WIDE.U32 R8, R8, UR4, R4 ;  /* 0x0000000408087c25 */ /* 0x000fc8000f8e0004 */
[----:B------:R-:W-:Y:S01]  /*0ab0*/  IMAD.IADD R5, R9, 0x1, R7 ;  /* 0x0000000109057824 */ /* 0x000fe200078e0207 */
[----:B-1----:R-:W-:Y:S02]  /*0ac0*/  LEA R2, P0, R6, UR6, 0x3 ;  /* 0x0000000606027c11 */ /* 0x002fe4000f8018ff */
[----:B0-----:R-:W-:Y:S02]  /*0ad0*/  LEA R4, P1, R8, UR8, 0x3 ;  /* 0x0000000808047c11 */ /* 0x001fe4000f8218ff */
[----:B------:R-:W-:Y:S02]  /*0ae0*/  LEA.HI.X R3, R6, UR7, R3, 0x3, P0 ;  /* 0x0000000706037c11 */ /* 0x000fe400080f1c03 */
[----:B------:R-:W-:-:S04]  /*0af0*/  LEA.HI.X R5, R8, UR9, R5, 0x3, P1 ;  /* 0x0000000908057c11 */ /* 0x000fc800088f1c05 */
[----:B------:R-:W2:Y:S04]  /*0b00*/  LDG.E.64 R2, desc[UR10][R2.64] ;  /* 0x0000000a02027981 */ /* 0x000ea8000c1e1b00 */
[----:B------:R-:W2:Y:S02]  /*0b10*/  LDG.E.64 R4, desc[UR10][R4.64] ;  /* 0x0000000a04047981 */ /* 0x000ea4000c1e1b00 */
[----:B--2---:R-:W-:-:S11]  /*0b20*/  DFMA R24, R2, R4, R24 ;  /* 0x000000040218722b */ /* 0x004fd60000000018 */
.L_x_0:
[----:B------:R-:W1:Y:S01]  /*0b30*/  LDCU.64 UR4, c[0x0][0x3d0] ;  /* 0x00007a00ff0477ac */ /* 0x000e620008000a00 */
[----:B---3--:R-:W-:Y:S01]  /*0b40*/  IMAD.MOV.U32 R4, RZ, RZ, R10 ;  /* 0x000000ffff047224 */ /* 0x008fe200078e000a */
[----:B------:R-:W2:Y:S01]  /*0b50*/  LDC.64 R6, c[0x0][0x3c0] ;  /* 0x0000f000ff067b82 */ /* 0x000ea20000000a00 */
[----:B------:R-:W-:Y:S01]  /*0b60*/  IMAD.MOV.U32 R5, RZ, RZ, RZ ;  /* 0x000000ffff057224 */ /* 0x000fe200078e00ff */
[----:B------:R-:W3:Y:S01]  /*0b70*/  LDCU.64 UR6, c[0x0][0x3c8] ;  /* 0x00007900ff0677ac */ /* 0x000ee20008000a00 */
[----:B-1----:R-:W-:-:S04]  /*0b80*/  IMAD.WIDE.U32 R4, R0, UR4, R4 ;  /* 0x0000000400047c25 */ /* 0x002fc8000f8e0004 */
[----:B------:R-:W-:Y:S01]  /*0b90*/  IMAD R3, R0, UR5, R5 ;  /* 0x0000000500037c24 */ /* 0x000fe2000f8e0205 */
[C---:B---3--:R-:W-:Y:S01]  /*0ba0*/  LEA R2, P0, R4.reuse, UR6, 0x3 ;  /* 0x0000000604027c11 */ /* 0x048fe2000f8018ff */
[----:B------:R-:W2:Y:S03]  /*0bb0*/  LDCU.64 UR4, c[0x0][0x398] ;  /* 0x00007300ff0477ac */ /* 0x000ea60008000a00 */
[----:B------:R-:W-:-:S05]  /*0bc0*/  LEA.HI.X R3, R4, UR7, R3, 0x3, P0 ;  /* 0x0000000704037c11 */ /* 0x000fca00080f1c03 */
[----:B------:R-:W3:Y:S01]  /*0bd0*/  LDG.E.64 R4, desc[UR10][R2.64] ;  /* 0x0000000a02047981 */ /* 0x000ee2000c1e1b00 */
[----:B--2---:R-:W-:-:S08]  /*0be0*/  DFMA R24, R24, UR4, R6 ;  /* 0x0000000418187c2b */ /* 0x004fd00008000006 */
[----:B---3--:R-:W-:-:S07]  /*0bf0*/  DMUL R4, R24, R4 ;  /* 0x0000000418047228 */ /* 0x008fce0000000000 */
[----:B------:R-:W-:Y:S01]  /*0c00*/  STG.E.64 desc[UR10][R2.64], R4 ;  /* 0x0000000402007986 */ /* 0x000fe2000c101b0a */
[----:B------:R-:W-:Y:S05]  /*0c10*/  EXIT ;  /* 0x000000000000794d */ /* 0x000fea0003800000 */
.L_x_5:
[----:B------:R-:W-:-:S00]  /*0c20*/  BRA `(.L_x_5) ;  /* 0xfffffffc00fc7947 */ /* 0x000fc0000383ffff */
[----:B------:R-:W-:-:S00]  /*0c30*/  NOP ;  /* 0x0000000000007918 */ /* 0x000fc00000000000 */
        /* <DEDUP_REMOVED lines=12> */
.L_x_6:


//--------------------- .nv.shared.reserved.0     --------------------------
	.section	.nv.shared.reserved.0,"aw",@nobits
	.weak		__nv_reservedSMEM_offset_0_alias
	.size		__nv_reservedSMEM_offset_0_alias, 0, 64
	.other		__nv_reservedSMEM_offset_0_alias,@"STO_CUDA_RESERVED_SHARED STV_DEFAULT"
__nv_reservedSMEM_offset_0_alias:
	.zero		0
	.zero		64


//--------------------- .nv.constant0.naive_dgemm --------------------------
	.section	.nv.constant0.naive_dgemm,"a",@progbits
	.sectionflags	@""
	.align	4
.nv.constant0.naive_dgemm:
	.zero		984


//--------------------- SYMBOLS --------------------------

	.type		.nv.reservedSmem.offset0,@object
	.size		.nv.reservedSmem.offset0,0x4
